//
// Generated by NVIDIA NVVM Compiler
//
// Compiler Build ID: CL-36424714
// Cuda compilation tools, release 13.0, V13.0.88
// Based on NVVM 20.0.0
//

.version 9.0
.target sm_100
.address_size 64

	// .globl	_Z10addElementPA16_iS0_S0_i

.visible .entry _Z10addElementPA16_iS0_S0_i(
	.param .u64 .ptr .align 1 _Z10addElementPA16_iS0_S0_i_param_0,
	.param .u64 .ptr .align 1 _Z10addElementPA16_iS0_S0_i_param_1,
	.param .u64 .ptr .align 1 _Z10addElementPA16_iS0_S0_i_param_2,
	.param .u32 _Z10addElementPA16_iS0_S0_i_param_3
)
{
	.reg .pred 	%p<2>;
	.reg .b32 	%r<16>;
	.reg .b64 	%rd<15>;

	ld.param.u64 	%rd1, [_Z10addElementPA16_iS0_S0_i_param_0];
	ld.param.u64 	%rd2, [_Z10addElementPA16_iS0_S0_i_param_1];
	ld.param.u64 	%rd3, [_Z10addElementPA16_iS0_S0_i_param_2];
	ld.param.u32 	%r3, [_Z10addElementPA16_iS0_S0_i_param_3];
	mov.u32 	%r5, %ctaid.x;
	mov.u32 	%r6, %ntid.x;
	mov.u32 	%r7, %tid.x;
	mad.lo.s32 	%r1, %r5, %r6, %r7;
	mov.u32 	%r8, %ctaid.y;
	mov.u32 	%r9, %ntid.y;
	mov.u32 	%r10, %tid.y;
	mad.lo.s32 	%r11, %r8, %r9, %r10;
	max.s32 	%r12, %r1, %r11;
	setp.ge.s32 	%p1, %r12, %r3;
	@%p1 bra 	$L__BB0_2;
	cvta.to.global.u64 	%rd4, %rd1;
	cvta.to.global.u64 	%rd5, %rd2;
	cvta.to.global.u64 	%rd6, %rd3;
	mul.wide.s32 	%rd7, %r1, 64;
	add.s64 	%rd8, %rd4, %rd7;
	mul.wide.u32 	%rd9, %r11, 4;
	add.s64 	%rd10, %rd8, %rd9;
	ld.global.u32 	%r13, [%rd10];
	add.s64 	%rd11, %rd5, %rd7;
	add.s64 	%rd12, %rd11, %rd9;
	ld.global.u32 	%r14, [%rd12];
	add.s32 	%r15, %r14, %r13;
	add.s64 	%rd13, %rd6, %rd7;
	add.s64 	%rd14, %rd13, %rd9;
	st.global.u32 	[%rd14], %r15;
$L__BB0_2:
	ret;

}
	// .globl	_Z6addRowPA16_iS0_S0_i
.visible .entry _Z6addRowPA16_iS0_S0_i(
	.param .u64 .ptr .align 1 _Z6addRowPA16_iS0_S0_i_param_0,
	.param .u64 .ptr .align 1 _Z6addRowPA16_iS0_S0_i_param_1,
	.param .u64 .ptr .align 1 _Z6addRowPA16_iS0_S0_i_param_2,
	.param .u32 _Z6addRowPA16_iS0_S0_i_param_3
)
{


	ret;

}
	// .globl	_Z6addColPA16_iS0_S0_i
.visible .entry _Z6addColPA16_iS0_S0_i(
	.param .u64 .ptr .align 1 _Z6addColPA16_iS0_S0_i_param_0,
	.param .u64 .ptr .align 1 _Z6addColPA16_iS0_S0_i_param_1,
	.param .u64 .ptr .align 1 _Z6addColPA16_iS0_S0_i_param_2,
	.param .u32 _Z6addColPA16_iS0_S0_i_param_3
)
{


	ret;

}


// ===== COMPILED SASS (sm_100) =====

	.target	sm_100

	.elftype	@"ET_EXEC"


//--------------------- .note.nv.tkinfo           --------------------------
	.section	.note.nv.tkinfo,"",@"SHT_NOTE"
	.sectionflags	@"SHF_NOTE_NV_TKINFO"
	.tkinfo
        /*0018*/ 	.word	0x00000002
        /*0030*/ 	.string	""
        /*0030*/ 	.string	"ptxas"
        /*0030*/ 	.string	"Cuda compilation tools, release 13.0, V13.0.88"
        /*0030*/ 	.string	"Build cuda_13.0.r13.0/compiler.36424714_0"
        /*0030*/ 	.string	"-arch sm_100 -m 64 "



//--------------------- .note.nv.cuinfo           --------------------------
	.section	.note.nv.cuinfo,"",@"SHT_NOTE"
	.sectionflags	@"SHF_NOTE_NV_CUINFO"
        /*0018*/ 	.short	0x0002
        /*001a*/ 	.short	0x0064
        /*001c*/ 	.short	0x0082
	.zero		2


//--------------------- .nv.info                  --------------------------
	.section	.nv.info,"",@"SHT_CUDA_INFO"
	.align	4


	//----- nvinfo : EIATTR_REGCOUNT
	.align		4
        /*0000*/ 	.byte	0x04, 0x2f
        /*0002*/ 	.short	(.L_1 - .L_0)
	.align		4
.L_0:
        /*0004*/ 	.word	index@(_Z10addElementPA16_iS0_S0_i)
        /*0008*/ 	.word	0x0000000e


	//----- nvinfo : EIATTR_FRAME_SIZE
	.align		4
.L_1:
        /*000c*/ 	.byte	0x04, 0x11
        /*000e*/ 	.short	(.L_3 - .L_2)
	.align		4
.L_2:
        /*0010*/ 	.word	index@(_Z10addElementPA16_iS0_S0_i)
        /*0014*/ 	.word	0x00000000


	//----- nvinfo : EIATTR_REGCOUNT
	.align		4
.L_3:
        /*0018*/ 	.byte	0x04, 0x2f
        /*001a*/ 	.short	(.L_5 - .L_4)
	.align		4
.L_4:
        /*001c*/ 	.word	index@(_Z6addRowPA16_iS0_S0_i)
        /*0020*/ 	.word	0x00000004


	//----- nvinfo : EIATTR_FRAME_SIZE
	.align		4
.L_5:
        /*0024*/ 	.byte	0x04, 0x11
        /*0026*/ 	.short	(.L_7 - .L_6)
	.align		4
.L_6:
        /*0028*/ 	.word	index@(_Z6addRowPA16_iS0_S0_i)
        /*002c*/ 	.word	0x00000000


	//----- nvinfo : EIATTR_REGCOUNT
	.align		4
.L_7:
        /*0030*/ 	.byte	0x04, 0x2f
        /*0032*/ 	.short	(.L_9 - .L_8)
	.align		4
.L_8:
        /*0034*/ 	.word	index@(_Z6addColPA16_iS0_S0_i)
        /*0038*/ 	.word	0x00000004


	//----- nvinfo : EIATTR_FRAME_SIZE
	.align		4
.L_9:
        /*003c*/ 	.byte	0x04, 0x11
        /*003e*/ 	.short	(.L_11 - .L_10)
	.align		4
.L_10:
        /*0040*/ 	.word	index@(_Z6addColPA16_iS0_S0_i)
        /*0044*/ 	.word	0x00000000


	//----- nvinfo : EIATTR_MIN_STACK_SIZE
	.align		4
.L_11:
        /*0048*/ 	.byte	0x04, 0x12
        /*004a*/ 	.short	(.L_13 - .L_12)
	.align		4
.L_12:
        /*004c*/ 	.word	index@(_Z6addColPA16_iS0_S0_i)
        /*0050*/ 	.word	0x00000000


	//----- nvinfo : EIATTR_MIN_STACK_SIZE
	.align		4
.L_13:
        /*0054*/ 	.byte	0x04, 0x12
        /*0056*/ 	.short	(.L_15 - .L_14)
	.align		4
.L_14:
        /*0058*/ 	.word	index@(_Z6addRowPA16_iS0_S0_i)
        /*005c*/ 	.word	0x00000000


	//----- nvinfo : EIATTR_MIN_STACK_SIZE
	.align		4
.L_15:
        /*0060*/ 	.byte	0x04, 0x12
        /*0062*/ 	.short	(.L_17 - .L_16)
	.align		4
.L_16:
        /*0064*/ 	.word	index@(_Z10addElementPA16_iS0_S0_i)
        /*0068*/ 	.word	0x00000000
.L_17:


//--------------------- .nv.compat                --------------------------
	.section	.nv.compat,"",@"SHT_CUDA_COMPAT_INFO"
	.align	4
        /*0000*/ 	.byte	0x02, 0x09, 0x00, 0x00, 0x02, 0x02, 0x01, 0x00, 0x02, 0x05, 0x05, 0x00, 0x03, 0x07, 0x01, 0x01
        /*0010*/ 	.byte	0x02, 0x03, 0x00, 0x00, 0x02, 0x06, 0x01, 0x00, 0x04, 0x0b, 0x08, 0x00, 0x09, 0x00, 0x00, 0x00
        /*0020*/ 	.byte	0x00, 0x00, 0x00, 0x00


//--------------------- .nv.info._Z6addColPA16_iS0_S0_i --------------------------
	.section	.nv.info._Z6addColPA16_iS0_S0_i,"",@"SHT_CUDA_INFO"
	.sectionflags	@""
	.align	4


	//----- nvinfo : EIATTR_CUDA_API_VERSION
	.align		4
        /*0000*/ 	.byte	0x04, 0x37
        /*0002*/ 	.short	(.L_19 - .L_18)
.L_18:
        /*0004*/ 	.word	0x00000082


	//----- nvinfo : EIATTR_KPARAM_INFO
	.align		4
.L_19:
        /*0008*/ 	.byte	0x04, 0x17
        /*000a*/ 	.short	(.L_21 - .L_20)
.L_20:
        /*000c*/ 	.word	0x00000000
        /*0010*/ 	.short	0x0003
        /*0012*/ 	.short	0x0018
        /*0014*/ 	.byte	0x00, 0xf0, 0x11, 0x00


	//----- nvinfo : EIATTR_KPARAM_INFO
	.align		4
.L_21:
        /*0018*/ 	.byte	0x04, 0x17
        /*001a*/ 	.short	(.L_23 - .L_22)
.L_22:
        /*001c*/ 	.word	0x00000000
        /*0020*/ 	.short	0x0002
        /*0022*/ 	.short	0x0010
        /*0024*/ 	.byte	0x00, 0xf5, 0x21, 0x00


	//----- nvinfo : EIATTR_KPARAM_INFO
	.align		4
.L_23:
        /*0028*/ 	.byte	0x04, 0x17
        /*002a*/ 	.short	(.L_25 - .L_24)
.L_24:
        /*002c*/ 	.word	0x00000000
        /*0030*/ 	.short	0x0001
        /*0032*/ 	.short	0x0008
        /*0034*/ 	.byte	0x00, 0xf5, 0x21, 0x00


	//----- nvinfo : EIATTR_KPARAM_INFO
	.align		4
.L_25:
        /*0038*/ 	.byte	0x04, 0x17
        /*003a*/ 	.short	(.L_27 - .L_26)
.L_26:
        /*003c*/ 	.word	0x00000000
        /*0040*/ 	.short	0x0000
        /*0042*/ 	.short	0x0000
        /*0044*/ 	.byte	0x00, 0xf5, 0x21, 0x00


	//----- nvinfo : EIATTR_SPARSE_MMA_MASK
	.align		4
.L_27:
        /*0048*/ 	.byte	0x03, 0x50
        /*004a*/ 	.short	0x0000


	//----- nvinfo : EIATTR_MAXREG_COUNT
	.align		4
        /*004c*/ 	.byte	0x03, 0x1b
        /*004e*/ 	.short	0x00ff


	//----- nvinfo : EIATTR_MERCURY_ISA_VERSION
	.align		4
        /*0050*/ 	.byte	0x03, 0x5f
        /*0052*/ 	.short	0x0101


	//----- nvinfo : EIATTR_VRC_CTA_INIT_COUNT
	.align		4
        /*0054*/ 	.byte	0x02, 0x4a
	.zero		1
	.zero		1


	//----- nvinfo : EIATTR_EXIT_INSTR_OFFSETS
	.align		4
        /*0058*/ 	.byte	0x04, 0x1c
        /*005a*/ 	.short	(.L_29 - .L_28)


	//   ....[0]....
.L_28:
        /*005c*/ 	.word	0x00000010


	//----- nvinfo : EIATTR_CBANK_PARAM_SIZE
	.align		4
.L_29:
        /*0060*/ 	.byte	0x03, 0x19
        /*0062*/ 	.short	0x001c


	//----- nvinfo : EIATTR_PARAM_CBANK
	.align		4
        /*0064*/ 	.byte	0x04, 0x0a
        /*0066*/ 	.short	(.L_31 - .L_30)
	.align		4
.L_30:
        /*0068*/ 	.word	index@(.nv.constant0._Z6addColPA16_iS0_S0_i)
        /*006c*/ 	.short	0x0380
        /*006e*/ 	.short	0x001c


	//----- nvinfo : EIATTR_SW_WAR
	.align		4
.L_31:
        /*0070*/ 	.byte	0x04, 0x36
        /*0072*/ 	.short	(.L_33 - .L_32)
.L_32:
        /*0074*/ 	.word	0x00000008
.L_33:


//--------------------- .nv.info._Z6addRowPA16_iS0_S0_i --------------------------
	.section	.nv.info._Z6addRowPA16_iS0_S0_i,"",@"SHT_CUDA_INFO"
	.sectionflags	@""
	.align	4


	//----- nvinfo : EIATTR_CUDA_API_VERSION
	.align		4
        /*0000*/ 	.byte	0x04, 0x37
        /*0002*/ 	.short	(.L_35 - .L_34)
.L_34:
        /*0004*/ 	.word	0x00000082


	//----- nvinfo : EIATTR_KPARAM_INFO
	.align		4
.L_35:
        /*0008*/ 	.byte	0x04, 0x17
        /*000a*/ 	.short	(.L_37 - .L_36)
.L_36:
        /*000c*/ 	.word	0x00000000
        /*0010*/ 	.short	0x0003
        /*0012*/ 	.short	0x0018
        /*0014*/ 	.byte	0x00, 0xf0, 0x11, 0x00


	//----- nvinfo : EIATTR_KPARAM_INFO
	.align		4
.L_37:
        /*0018*/ 	.byte	0x04, 0x17
        /*001a*/ 	.short	(.L_39 - .L_38)
.L_38:
        /*001c*/ 	.word	0x00000000
        /*0020*/ 	.short	0x0002
        /*0022*/ 	.short	0x0010
        /*0024*/ 	.byte	0x00, 0xf5, 0x21, 0x00


	//----- nvinfo : EIATTR_KPARAM_INFO
	.align		4
.L_39:
        /*0028*/ 	.byte	0x04, 0x17
        /*002a*/ 	.short	(.L_41 - .L_40)
.L_40:
        /*002c*/ 	.word	0x00000000
        /*0030*/ 	.short	0x0001
        /*0032*/ 	.short	0x0008
        /*0034*/ 	.byte	0x00, 0xf5, 0x21, 0x00


	//----- nvinfo : EIATTR_KPARAM_INFO
	.align		4
.L_41:
        /*0038*/ 	.byte	0x04, 0x17
        /*003a*/ 	.short	(.L_43 - .L_42)
.L_42:
        /*003c*/ 	.word	0x00000000
        /*0040*/ 	.short	0x0000
        /*0042*/ 	.short	0x0000
        /*0044*/ 	.byte	0x00, 0xf5, 0x21, 0x00


	//----- nvinfo : EIATTR_SPARSE_MMA_MASK
	.align		4
.L_43:
        /*0048*/ 	.byte	0x03, 0x50
        /*004a*/ 	.short	0x0000


	//----- nvinfo : EIATTR_MAXREG_COUNT
	.align		4
        /*004c*/ 	.byte	0x03, 0x1b
        /*004e*/ 	.short	0x00ff


	//----- nvinfo : EIATTR_MERCURY_ISA_VERSION
	.align		4
        /*0050*/ 	.byte	0x03, 0x5f
        /*0052*/ 	.short	0x0101


	//----- nvinfo : EIATTR_VRC_CTA_INIT_COUNT
	.align		4
        /*0054*/ 	.byte	0x02, 0x4a
	.zero		1
	.zero		1


	//----- nvinfo : EIATTR_EXIT_INSTR_OFFSETS
	.align		4
        /*0058*/ 	.byte	0x04, 0x1c
        /*005a*/ 	.short	(.L_45 - .L_44)


	//   ....[0]....
.L_44:
        /*005c*/ 	.word	0x00000010


	//----- nvinfo : EIATTR_CBANK_PARAM_SIZE
	.align		4
.L_45:
        /*0060*/ 	.byte	0x03, 0x19
        /*0062*/ 	.short	0x001c


	//----- nvinfo : EIATTR_PARAM_CBANK
	.align		4
        /*0064*/ 	.byte	0x04, 0x0a
        /*0066*/ 	.short	(.L_47 - .L_46)
	.align		4
.L_46:
        /*0068*/ 	.word	index@(.nv.constant0._Z6addRowPA16_iS0_S0_i)
        /*006c*/ 	.short	0x0380
        /*006e*/ 	.short	0x001c


	//----- nvinfo : EIATTR_SW_WAR
	.align		4
.L_47:
        /*0070*/ 	.byte	0x04, 0x36
        /*0072*/ 	.short	(.L_49 - .L_48)
.L_48:
        /*0074*/ 	.word	0x00000008
.L_49:


//--------------------- .nv.info._Z10addElementPA16_iS0_S0_i --------------------------
	.section	.nv.info._Z10addElementPA16_iS0_S0_i,"",@"SHT_CUDA_INFO"
	.sectionflags	@""
	.align	4


	//----- nvinfo : EIATTR_CUDA_API_VERSION
	.align		4
        /*0000*/ 	.byte	0x04, 0x37
        /*0002*/ 	.short	(.L_51 - .L_50)
.L_50:
        /*0004*/ 	.word	0x00000082


	//----- nvinfo : EIATTR_KPARAM_INFO
	.align		4
.L_51:
        /*0008*/ 	.byte	0x04, 0x17
        /*000a*/ 	.short	(.L_53 - .L_52)
.L_52:
        /*000c*/ 	.word	0x00000000
        /*0010*/ 	.short	0x0003
        /*0012*/ 	.short	0x0018
        /*0014*/ 	.byte	0x00, 0xf0, 0x11, 0x00


	//----- nvinfo : EIATTR_KPARAM_INFO
	.align		4
.L_53:
        /*0018*/ 	.byte	0x04, 0x17
        /*001a*/ 	.short	(.L_55 - .L_54)
.L_54:
        /*001c*/ 	.word	0x00000000
        /*0020*/ 	.short	0x0002
        /*0022*/ 	.short	0x0010
        /*0024*/ 	.byte	0x00, 0xf5, 0x21, 0x00


	//----- nvinfo : EIATTR_KPARAM_INFO
	.align		4
.L_55:
        /*0028*/ 	.byte	0x04, 0x17
        /*002a*/ 	.short	(.L_57 - .L_56)
.L_56:
        /*002c*/ 	.word	0x00000000
        /*0030*/ 	.short	0x0001
        /*0032*/ 	.short	0x0008
        /*0034*/ 	.byte	0x00, 0xf5, 0x21, 0x00


	//----- nvinfo : EIATTR_KPARAM_INFO
	.align		4
.L_57:
        /*0038*/ 	.byte	0x04, 0x17
        /*003a*/ 	.short	(.L_59 - .L_58)
.L_58:
        /*003c*/ 	.word	0x00000000
        /*0040*/ 	.short	0x0000
        /*0042*/ 	.short	0x0000
        /*0044*/ 	.byte	0x00, 0xf5, 0x21, 0x00


	//----- nvinfo : EIATTR_SPARSE_MMA_MASK
	.align		4
.L_59:
        /*0048*/ 	.byte	0x03, 0x50
        /*004a*/ 	.short	0x0000


	//----- nvinfo : EIATTR_MAXREG_COUNT
	.align		4
        /*004c*/ 	.byte	0x03, 0x1b
        /*004e*/ 	.short	0x00ff


	//----- nvinfo : EIATTR_MERCURY_ISA_VERSION
	.align		4
        /*0050*/ 	.byte	0x03, 0x5f
        /*0052*/ 	.short	0x0101


	//----- nvinfo : EIATTR_VRC_CTA_INIT_COUNT
	.align		4
        /*0054*/ 	.byte	0x02, 0x4a
	.zero		1
	.zero		1


	//----- nvinfo : EIATTR_EXIT_INSTR_OFFSETS
	.align		4
        /*0058*/ 	.byte	0x04, 0x1c
        /*005a*/ 	.short	(.L_61 - .L_60)


	//   ....[0]....
.L_60:
        /*005c*/ 	.word	0x000000c0


	//   ....[1]....
        /*0060*/ 	.word	0x000001b0


	//----- nvinfo : EIATTR_CBANK_PARAM_SIZE
	.align		4
.L_61:
        /*0064*/ 	.byte	0x03, 0x19
        /*0066*/ 	.short	0x001c


	//----- nvinfo : EIATTR_PARAM_CBANK
	.align		4
        /*0068*/ 	.byte	0x04, 0x0a
        /*006a*/ 	.short	(.L_63 - .L_62)
	.align		4
.L_62:
        /*006c*/ 	.word	index@(.nv.constant0._Z10addElementPA16_iS0_S0_i)
        /*0070*/ 	.short	0x0380
        /*0072*/ 	.short	0x001c


	//----- nvinfo : EIATTR_SW_WAR
	.align		4
.L_63:
        /*0074*/ 	.byte	0x04, 0x36
        /*0076*/ 	.short	(.L_65 - .L_64)
.L_64:
        /*0078*/ 	.word	0x00000008
.L_65:


//--------------------- .nv.callgraph             --------------------------
	.section	.nv.callgraph,"",@"SHT_CUDA_CALLGRAPH"
	.align	4
	.sectionentsize	8
	.align		4
        /*0000*/ 	.word	0x00000000
	.align		4
        /*0004*/ 	.word	0xffffffff
	.align		4
        /*0008*/ 	.word	0x00000000
	.align		4
        /*000c*/ 	.word	0xfffffffe
	.align		4
        /*0010*/ 	.word	0x00000000
	.align		4
        /*0014*/ 	.word	0xfffffffd
	.align		4
        /*0018*/ 	.word	0x00000000
	.align		4
        /*001c*/ 	.word	0xfffffffc


//--------------------- .text._Z6addColPA16_iS0_S0_i --------------------------
	.section	.text._Z6addColPA16_iS0_S0_i,"ax",@progbits
	.align	128
        .global         _Z6addColPA16_iS0_S0_i
        .type           _Z6addColPA16_iS0_S0_i,@function
        .size           _Z6addColPA16_iS0_S0_i,(.L_x_3 - _Z6addColPA16_iS0_S0_i)
        .other          _Z6addColPA16_iS0_S0_i,@"STO_CUDA_ENTRY STV_DEFAULT"
_Z6addColPA16_iS0_S0_i:
.text._Z6addColPA16_iS0_S0_i:
[----:B------:R-:W-:Y:S01]  /*0000*/  LDC R1, c[0x0][0x37c] ;  /* 0x0000df00ff017b82 */ /* 0x000fe20000000800 */
[----:B------:R-:W-:Y:S05]  /*0010*/  EXIT ;  /* 0x000000000000794d */ /* 0x000fea0003800000 */
.L_x_0:
[----:B------:R-:W-:-:S00]  /*0020*/  BRA `(.L_x_0) ;  /* 0xfffffffc00fc7947 */ /* 0x000fc0000383ffff */
[----:B------:R-:W-:-:S00]  /*0030*/  NOP ;  /* 0x0000000000007918 */ /* 0x000fc00000000000 */
        /* <DEDUP_REMOVED lines=12> */
.L_x_3:


//--------------------- .text._Z6addRowPA16_iS0_S0_i --------------------------
	.section	.text._Z6addRowPA16_iS0_S0_i,"ax",@progbits
	.align	128
        .global         _Z6addRowPA16_iS0_S0_i
        .type           _Z6addRowPA16_iS0_S0_i,@function
        .size           _Z6addRowPA16_iS0_S0_i,(.L_x_4 - _Z6addRowPA16_iS0_S0_i)
        .other          _Z6addRowPA16_iS0_S0_i,@"STO_CUDA_ENTRY STV_DEFAULT"
_Z6addRowPA16_iS0_S0_i:
.text._Z6addRowPA16_iS0_S0_i:
[----:B------:R-:W-:Y:S01]  /*0000*/  LDC R1, c[0x0][0x37c] ;  /* 0x0000df00ff017b82 */ /* 0x000fe20000000800 */
[----:B------:R-:W-:Y:S05]  /*0010*/  EXIT ;  /* 0x000000000000794d */ /* 0x000fea0003800000 */
.L_x_1:
        /* <DEDUP_REMOVED lines=14> */
.L_x_4:


//--------------------- .text._Z10addElementPA16_iS0_S0_i --------------------------
	.section	.text._Z10addElementPA16_iS0_S0_i,"ax",@progbits
	.align	128
        .global         _Z10addElementPA16_iS0_S0_i
        .type           _Z10addElementPA16_iS0_S0_i,@function
        .size           _Z10addElementPA16_iS0_S0_i,(.L_x_5 - _Z10addElementPA16_iS0_S0_i)
        .other          _Z10addElementPA16_iS0_S0_i,@"STO_CUDA_ENTRY STV_DEFAULT"
_Z10addElementPA16_iS0_S0_i:
.text._Z10addElementPA16_iS0_S0_i:
[----:B------:R-:W-:Y:S01]  /*0000*/  LDC R1, c[0x0][0x37c] ;  /* 0x0000df00ff017b82 */ /* 0x000fe20000000800 */
[----:B------:R-:W0:Y:S07]  /*0010*/  S2R R0, SR_TID.X ;  /* 0x0000000000007919 */ /* 0x000e2e0000002100 */
[----:B------:R-:W0:Y:S01]  /*0020*/  LDC R9, c[0x0][0x360] ;  /* 0x0000d800ff097b82 */ /* 0x000e220000000800 */
[----:B------:R-:W1:Y:S01]  /*0030*/  LDCU UR6, c[0x0][0x398] ;  /* 0x00007300ff0677ac */ /* 0x000e620008000800 */
[----:B------:R-:W2:Y:S06]  /*0040*/  S2R R2, SR_TID.Y ;  /* 0x0000000000027919 */ /* 0x000eac0000002200 */
[----:B------:R-:W0:Y:S08]  /*0050*/  S2UR UR4, SR_CTAID.X ;  /* 0x00000000000479c3 */ /* 0x000e300000002500 */
[----:B------:R-:W2:Y:S08]  /*0060*/  S2UR UR5, SR_CTAID.Y ;  /* 0x00000000000579c3 */ /* 0x000eb00000002600 */
[----:B------:R-:W2:Y:S01]  /*0070*/  LDC R11, c[0x0][0x364] ;  /* 0x0000d900ff0b7b82 */ /* 0x000ea20000000800 */
[----:B0-----:R-:W-:-:S02]  /*0080*/  IMAD R9, R9, UR4, R0 ;  /* 0x0000000409097c24 */ /* 0x001fc4000f8e0200 */
[----:B--2---:R-:W-:-:S05]  /*0090*/  IMAD R11, R11, UR5, R2 ;  /* 0x000000050b0b7c24 */ /* 0x004fca000f8e0202 */
[----:B------:R-:W-:-:S04]  /*00a0*/  VIMNMX R0, PT, PT, R9, R11, !PT ;  /* 0x0000000b09007248 */ /* 0x000fc80007fe0100 */
[----:B-1----:R-:W-:-:S13]  /*00b0*/  ISETP.GE.AND P0, PT, R0, UR6, PT ;  /* 0x0000000600007c0c */ /* 0x002fda000bf06270 */
[----:B------:R-:W-:Y:S05]  /*00c0*/  @P0 EXIT ;  /* 0x000000000000094d */ /* 0x000fea0003800000 */
[----:B------:R-:W0:Y:S01]  /*00d0*/  LDC.64 R2, c[0x0][0x380] ;  /* 0x0000e000ff027b82 */ /* 0x000e220000000a00 */
[----:B------:R-:W1:Y:S07]  /*00e0*/  LDCU.64 UR4, c[0x0][0x358] ;  /* 0x00006b00ff0477ac */ /* 0x000e6e0008000a00 */
[----:B------:R-:W2:Y:S08]  /*00f0*/  LDC.64 R4, c[0x0][0x388] ;  /* 0x0000e200ff047b82 */ /* 0x000eb00000000a00 */
[----:B------:R-:W3:Y:S01]  /*0100*/  LDC.64 R6, c[0x0][0x390] ;  /* 0x0000e400ff067b82 */ /* 0x000ee20000000a00 */
[----:B0-----:R-:W-:-:S04]  /*0110*/  IMAD.WIDE R2, R9, 0x40, R2 ;  /* 0x0000004009027825 */ /* 0x001fc800078e0202 */
[----:B------:R-:W-:-:S04]  /*0120*/  IMAD.WIDE.U32 R2, R11, 0x4, R2 ;  /* 0x000000040b027825 */ /* 0x000fc800078e0002 */
[----:B--2---:R-:W-:Y:S02]  /*0130*/  IMAD.WIDE R4, R9, 0x40, R4 ;  /* 0x0000004009047825 */ /* 0x004fe400078e0204 */
[----:B-1----:R-:W2:Y:S02]  /*0140*/  LDG.E R2, desc[UR4][R2.64] ;  /* 0x0000000402027981 */ /* 0x002ea4000c1e1900 */
[----:B------:R-:W-:-:S06]  /*0150*/  IMAD.WIDE.U32 R4, R11, 0x4, R4 ;  /* 0x000000040b047825 */ /* 0x000fcc00078e0004 */
[----:B------:R-:W2:Y:S01]  /*0160*/  LDG.E R5, desc[UR4][R4.64] ;  /* 0x0000000404057981 */ /* 0x000ea2000c1e1900 */
[----:B---3--:R-:W-:-:S04]  /*0170*/  IMAD.WIDE R6, R9, 0x40, R6 ;  /* 0x0000004009067825 */ /* 0x008fc800078e0206 */
[----:B------:R-:W-:Y:S01]  /*0180*/  IMAD.WIDE.U32 R6, R11, 0x4, R6 ;  /* 0x000000040b067825 */ /* 0x000fe200078e0006 */
[----:B--2---:R-:W-:-:S05]  /*0190*/  IADD3 R9, PT, PT, R2, R5, RZ ;  /* 0x0000000502097210 */ /* 0x004fca0007ffe0ff */
[----:B------:R-:W-:Y:S01]  /*01a0*/  STG.E desc[UR4][R6.64], R9 ;  /* 0x0000000906007986 */ /* 0x000fe2000c101904 */
[----:B------:R-:W-:Y:S05]  /*01b0*/  EXIT ;  /* 0x000000000000794d */ /* 0x000fea0003800000 */
.L_x_2:
        /* <DEDUP_REMOVED lines=12> */
.L_x_5:


//--------------------- .nv.shared.reserved.0     --------------------------
	.section	.nv.shared.reserved.0,"aw",@nobits
	.weak		__nv_reservedSMEM_offset_0_alias
	.size		__nv_reservedSMEM_offset_0_alias, 0, 64
	.other		__nv_reservedSMEM_offset_0_alias,@"STO_CUDA_RESERVED_SHARED STV_DEFAULT"
__nv_reservedSMEM_offset_0_alias:
	.zero		0
	.zero		64


//--------------------- .nv.constant0._Z6addColPA16_iS0_S0_i --------------------------
	.section	.nv.constant0._Z6addColPA16_iS0_S0_i,"a",@progbits
	.sectionflags	@""
	.align	4
.nv.constant0._Z6addColPA16_iS0_S0_i:
	.zero		924


//--------------------- .nv.constant0._Z6addRowPA16_iS0_S0_i --------------------------
	.section	.nv.constant0._Z6addRowPA16_iS0_S0_i,"a",@progbits
	.sectionflags	@""
	.align	4
.nv.constant0._Z6addRowPA16_iS0_S0_i:
	.zero		924


//--------------------- .nv.constant0._Z10addElementPA16_iS0_S0_i --------------------------
	.section	.nv.constant0._Z10addElementPA16_iS0_S0_i,"a",@progbits
	.sectionflags	@""
	.align	4
.nv.constant0._Z10addElementPA16_iS0_S0_i:
	.zero		924


//--------------------- SYMBOLS --------------------------

	.type		.nv.reservedSmem.offset0,@object
	.size		.nv.reservedSmem.offset0,0x4
